	.headerflags	@"EF_CUDA_TEXMODE_UNIFIED EF_CUDA_64BIT_ADDRESS EF_CUDA_ACCELERATORS EF_CUDA_SM90 EF_CUDA_VIRTUAL_SM(EF_CUDA_SM90)"
	.elftype	@"ET_EXEC"


//--------------------- .nv.info                  --------------------------
	.section	.nv.info,"",@"SHT_CUDA_INFO"
	.align	4


	//----- nvinfo : EIATTR_REGCOUNT
	.align		4
        /*0000*/ 	.byte	0x04, 0x2f
        /*0002*/ 	.short	(.L_3 - .L_2)
	.align		4
.L_2:
        /*0004*/ 	.word	index@(triton_poi_fused__native_batch_norm_legit_no_training_convolution_relu_5)
        /*0008*/ 	.word	0x00000016


	//----- nvinfo : EIATTR_MIN_STACK_SIZE
	.align		4
.L_3:
        /*000c*/ 	.byte	0x04, 0x12
        /*000e*/ 	.short	(.L_5 - .L_4)
	.align		4
.L_4:
        /*0010*/ 	.word	index@(triton_poi_fused__native_batch_norm_legit_no_training_convolution_relu_5)
        /*0014*/ 	.word	0x00000000


	//----- nvinfo : EIATTR_FRAME_SIZE
	.align		4
.L_5:
        /*0018*/ 	.byte	0x04, 0x11
        /*001a*/ 	.short	(.L_7 - .L_6)
	.align		4
.L_6:
        /*001c*/ 	.word	index@(triton_poi_fused__native_batch_norm_legit_no_training_convolution_relu_5)
        /*0020*/ 	.word	0x00000000


	//----- nvinfo : EIATTR_MIN_STACK_SIZE
	.align		4
.L_7:
        /*0024*/ 	.byte	0x04, 0x12
        /*0026*/ 	.short	(.L_9 - .L_8)
	.align		4
.L_8:
        /*0028*/ 	.word	index@(triton_poi_fused__native_batch_norm_legit_no_training_convolution_relu_5)
        /*002c*/ 	.word	0x00000000
.L_9:


//--------------------- .nv.info.triton_poi_fused__native_batch_norm_legit_no_training_convolution_relu_5 --------------------------
	.section	.nv.info.triton_poi_fused__native_batch_norm_legit_no_training_convolution_relu_5,"",@"SHT_CUDA_INFO"
	.sectionflags	@""
	.align	4


	//----- nvinfo : EIATTR_CUDA_API_VERSION
	.align		4
        /*0000*/ 	.byte	0x04, 0x37
        /*0002*/ 	.short	(.L_11 - .L_10)
.L_10:
        /*0004*/ 	.word	0x0000007c


	//----- nvinfo : EIATTR_KPARAM_INFO
	.align		4
.L_11:
        /*0008*/ 	.byte	0x04, 0x17
        /*000a*/ 	.short	(.L_13 - .L_12)
.L_12:
        /*000c*/ 	.word	0x00000000
        /*0010*/ 	.short	0x0007
        /*0012*/ 	.short	0x0038
        /*0014*/ 	.byte	0x00, 0xf0, 0x11, 0x00


	//----- nvinfo : EIATTR_KPARAM_INFO
	.align		4
.L_13:
        /*0018*/ 	.byte	0x04, 0x17
        /*001a*/ 	.short	(.L_15 - .L_14)
.L_14:
        /*001c*/ 	.word	0x00000000
        /*0020*/ 	.short	0x0006
        /*0022*/ 	.short	0x0030
        /*0024*/ 	.byte	0x00, 0xf4, 0x21, 0x00


	//----- nvinfo : EIATTR_KPARAM_INFO
	.align		4
.L_15:
        /*0028*/ 	.byte	0x04, 0x17
        /*002a*/ 	.short	(.L_17 - .L_16)
.L_16:
        /*002c*/ 	.word	0x00000000
        /*0030*/ 	.short	0x0005
        /*0032*/ 	.short	0x0028
        /*0034*/ 	.byte	0x00, 0xf4, 0x21, 0x00


	//----- nvinfo : EIATTR_KPARAM_INFO
	.align		4
.L_17:
        /*0038*/ 	.byte	0x04, 0x17
        /*003a*/ 	.short	(.L_19 - .L_18)
.L_18:
        /*003c*/ 	.word	0x00000000
        /*0040*/ 	.short	0x0004
        /*0042*/ 	.short	0x0020
        /*0044*/ 	.byte	0x00, 0xf4, 0x21, 0x00


	//----- nvinfo : EIATTR_KPARAM_INFO
	.align		4
.L_19:
        /*0048*/ 	.byte	0x04, 0x17
        /*004a*/ 	.short	(.L_21 - .L_20)
.L_20:
        /*004c*/ 	.word	0x00000000
        /*0050*/ 	.short	0x0003
        /*0052*/ 	.short	0x0018
        /*0054*/ 	.byte	0x00, 0xf4, 0x21, 0x00


	//----- nvinfo : EIATTR_KPARAM_INFO
	.align		4
.L_21:
        /*0058*/ 	.byte	0x04, 0x17
        /*005a*/ 	.short	(.L_23 - .L_22)
.L_22:
        /*005c*/ 	.word	0x00000000
        /*0060*/ 	.short	0x0002
        /*0062*/ 	.short	0x0010
        /*0064*/ 	.byte	0x00, 0xf4, 0x21, 0x00


	//----- nvinfo : EIATTR_KPARAM_INFO
	.align		4
.L_23:
        /*0068*/ 	.byte	0x04, 0x17
        /*006a*/ 	.short	(.L_25 - .L_24)
.L_24:
        /*006c*/ 	.word	0x00000000
        /*0070*/ 	.short	0x0001
        /*0072*/ 	.short	0x0008
        /*0074*/ 	.byte	0x00, 0xf4, 0x21, 0x00


	//----- nvinfo : EIATTR_KPARAM_INFO
	.align		4
.L_25:
        /*0078*/ 	.byte	0x04, 0x17
        /*007a*/ 	.short	(.L_27 - .L_26)
.L_26:
        /*007c*/ 	.word	0x00000000
        /*0080*/ 	.short	0x0000
        /*0082*/ 	.short	0x0000
        /*0084*/ 	.byte	0x00, 0xf4, 0x21, 0x00


	//----- nvinfo : EIATTR_SPARSE_MMA_MASK
	.align		4
.L_27:
        /*0088*/ 	.byte	0x03, 0x50
        /*008a*/ 	.short	0x0000


	//----- nvinfo : EIATTR_MAXREG_COUNT
	.align		4
        /*008c*/ 	.byte	0x03, 0x1b
        /*008e*/ 	.short	0x00ff


	//----- nvinfo : EIATTR_EXIT_INSTR_OFFSETS
	.align		4
        /*0090*/ 	.byte	0x04, 0x1c
        /*0092*/ 	.short	(.L_29 - .L_28)


	//   ....[0]....
.L_28:
        /*0094*/ 	.word	0x000003c0


	//----- nvinfo : EIATTR_REQNTID
	.align		4
.L_29:
        /*0098*/ 	.byte	0x04, 0x10
        /*009a*/ 	.short	(.L_31 - .L_30)
.L_30:
        /*009c*/ 	.word	0x00000080
        /*00a0*/ 	.word	0x00000001
        /*00a4*/ 	.word	0x00000001


	//----- nvinfo : EIATTR_CBANK_PARAM_SIZE
	.align		4
.L_31:
        /*00a8*/ 	.byte	0x03, 0x19
        /*00aa*/ 	.short	0x003c


	//----- nvinfo : EIATTR_PARAM_CBANK
	.align		4
        /*00ac*/ 	.byte	0x04, 0x0a
        /*00ae*/ 	.short	(.L_33 - .L_32)
	.align		4
.L_32:
        /*00b0*/ 	.word	index@(.nv.constant0.triton_poi_fused__native_batch_norm_legit_no_training_convolution_relu_5)
        /*00b4*/ 	.short	0x0210
        /*00b6*/ 	.short	0x003c


	//----- nvinfo : EIATTR_SW_WAR
	.align		4
.L_33:
        /*00b8*/ 	.byte	0x04, 0x36
        /*00ba*/ 	.short	(.L_35 - .L_34)
.L_34:
        /*00bc*/ 	.word	0x00000008
.L_35:


//--------------------- .nv.callgraph             --------------------------
	.section	.nv.callgraph,"",@"SHT_CUDA_CALLGRAPH"
	.align	4
	.sectionentsize	8
	.align		4
        /*0000*/ 	.word	0x00000000
	.align		4
        /*0004*/ 	.word	0xffffffff
	.align		4
        /*0008*/ 	.word	0x00000000
	.align		4
        /*000c*/ 	.word	0xfffffffe
	.align		4
        /*0010*/ 	.word	0x00000000
	.align		4
        /*0014*/ 	.word	0xfffffffd
	.align		4
        /*0018*/ 	.word	0x00000000
	.align		4
        /*001c*/ 	.word	0xfffffffc


//--------------------- .nv.constant4             --------------------------
	.section	.nv.constant4,"a",@progbits
	.align	8
	.align		8
.nv.constant4:
        /*0000*/ 	.dword	_$_str
	.align		8
        /*0008*/ 	.dword	_$_str_$_2


//--------------------- .text.triton_poi_fused__native_batch_norm_legit_no_training_convolution_relu_5 --------------------------
	.section	.text.triton_poi_fused__native_batch_norm_legit_no_training_convolution_relu_5,"ax",@progbits
	.align	128
        .global         triton_poi_fused__native_batch_norm_legit_no_training_convolution_relu_5
        .type           triton_poi_fused__native_batch_norm_legit_no_training_convolution_relu_5,@function
        .size           triton_poi_fused__native_batch_norm_legit_no_training_convolution_relu_5,(.L_x_1 - triton_poi_fused__native_batch_norm_legit_no_training_convolution_relu_5)
        .other          triton_poi_fused__native_batch_norm_legit_no_training_convolution_relu_5,@"STO_CUDA_ENTRY STV_DEFAULT"
triton_poi_fused__native_batch_norm_legit_no_training_convolution_relu_5:
.text.triton_poi_fused__native_batch_norm_legit_no_training_convolution_relu_5:
[----:B------:R-:W-:Y:S01]  /*0000*/  LDC R1, c[0x0][0x28] ;  /* 0x00000a00ff017b82 */ /* 0x000fe20000000800 */
[----:B------:R-:W1:Y:S07]  /*0010*/  S2R R0, SR_TID.X ;  /* 0x0000000000007919 */ /* 0x000e6e0000002100 */
[----:B------:R-:W2:Y:S01]  /*0020*/  LDC.64 R14, c[0x0][0x228] ;  /* 0x00008a00ff0e7b82 */ /* 0x000ea20000000a00 */
[----:B------:R-:W-:Y:S01]  /*0030*/  ULDC.64 UR4, c[0x0][0x208] ;  /* 0x0000820000047ab9 */ /* 0x000fe20000000a00 */
[----:B------:R-:W3:Y:S06]  /*0040*/  S2R R5, SR_CTAID.X ;  /* 0x0000000000057919 */ /* 0x000eec0000002500 */
[----:B------:R-:W4:Y:S08]  /*0050*/  LDC.64 R10, c[0x0][0x218] ;  /* 0x00008600ff0a7b82 */ /* 0x000f300000000a00 */
[----:B------:R-:W5:Y:S08]  /*0060*/  LDC.64 R12, c[0x0][0x220] ;  /* 0x00008800ff0c7b82 */ /* 0x000f700000000a00 */
[----:B------:R-:W4:Y:S01]  /*0070*/  LDC.64 R16, c[0x0][0x230] ;  /* 0x00008c00ff107b82 */ /* 0x000f220000000a00 */
[----:B-1----:R-:W-:-:S02]  /*0080*/  SHF.L.U32 R0, R0, 0x1, RZ ;  /* 0x0000000100007819 */ /* 0x002fc400000006ff */
[----:B---3--:R-:W-:Y:S02]  /*0090*/  SHF.R.S32.HI R3, RZ, 0x17, R5 ;  /* 0x00000017ff037819 */ /* 0x008fe40000011405 */
[----:B------:R-:W-:Y:S02]  /*00a0*/  LOP3.LUT R0, R0, 0xfe, RZ, 0xc0, !PT ;  /* 0x000000fe00007812 */ /* 0x000fe400078ec0ff */
[----:B------:R-:W-:Y:S02]  /*00b0*/  SGXT R3, R3, 0x1 ;  /* 0x000000010303781a */ /* 0x000fe40000000200 */
[----:B------:R-:W-:Y:S02]  /*00c0*/  LEA R0, R5, R0, 0x8 ;  /* 0x0000000005007211 */ /* 0x000fe400078e40ff */
[----:B------:R-:W1:Y:S02]  /*00d0*/  LDC.64 R4, c[0x0][0x238] ;  /* 0x00008e00ff047b82 */ /* 0x000e640000000a00 */
[----:B------:R-:W-:-:S04]  /*00e0*/  LEA.HI R3, R3, R0, RZ, 0x4 ;  /* 0x0000000003037211 */ /* 0x000fc800078f20ff */
[--C-:B------:R-:W-:Y:S02]  /*00f0*/  SHF.R.S32.HI R2, RZ, 0x4, R3.reuse ;  /* 0x00000004ff027819 */ /* 0x100fe40000011403 */
[----:B------:R-:W-:-:S04]  /*0100*/  SHF.R.S32.HI R3, RZ, 0x1f, R3 ;  /* 0x0000001fff037819 */ /* 0x000fc80000011403 */
[----:B------:R-:W-:-:S04]  /*0110*/  LEA.HI R3, R3, R2, RZ, 0x9 ;  /* 0x0000000203037211 */ /* 0x000fc800078f48ff */
[----:B------:R-:W-:-:S04]  /*0120*/  LOP3.LUT R3, R3, 0xfffffe00, RZ, 0xc0, !PT ;  /* 0xfffffe0003037812 */ /* 0x000fc800078ec0ff */
[----:B------:R-:W-:Y:S02]  /*0130*/  IADD3 R19, R2, -R3, RZ ;  /* 0x8000000302137210 */ /* 0x000fe40007ffe0ff */
[----:B------:R-:W3:Y:S03]  /*0140*/  LDC.64 R2, c[0x0][0x210] ;  /* 0x00008400ff027b82 */ /* 0x000ee60000000a00 */
[----:B--2---:R-:W-:-:S05]  /*0150*/  IMAD.WIDE R14, R19, 0x4, R14 ;  /* 0x00000004130e7825 */ /* 0x004fca00078e020e */
[----:B------:R2:W2:Y:S01]  /*0160*/  LDG.E.EL R18, desc[UR4][R14.64] ;  /* 0x000000040e127981 */ /* 0x0004a2000c2e1900 */
[----:B----4-:R-:W-:-:S04]  /*0170*/  IMAD.WIDE R10, R19, 0x4, R10 ;  /* 0x00000004130a7825 */ /* 0x010fc800078e020a */
[----:B-----5:R-:W-:Y:S01]  /*0180*/  IMAD.WIDE R12, R19, 0x4, R12 ;  /* 0x00000004130c7825 */ /* 0x020fe200078e020c */
[----:B------:R4:W5:Y:S04]  /*0190*/  LDG.E.EL R8, desc[UR4][R10.64] ;  /* 0x000000040a087981 */ /* 0x000968000c2e1900 */
[----:B------:R-:W5:Y:S01]  /*01a0*/  LDG.E.EL R9, desc[UR4][R12.64] ;  /* 0x000000040c097981 */ /* 0x000f62000c2e1900 */
[----:B---3--:R-:W-:-:S05]  /*01b0*/  IMAD.WIDE R2, R0, 0x4, R2 ;  /* 0x0000000400027825 */ /* 0x008fca00078e0202 */
[----:B------:R-:W5:Y:S01]  /*01c0*/  LDG.E.64 R6, desc[UR4][R2.64] ;  /* 0x0000000402067981 */ /* 0x000f62000c1e1b00 */
[----:B0-2---:R-:W-:-:S04]  /*01d0*/  IMAD.WIDE R14, R19, 0x4, R16 ;  /* 0x00000004130e7825 */ /* 0x005fc800078e0210 */
[----:B-1----:R-:W-:Y:S02]  /*01e0*/  IMAD.WIDE R16, R19, 0x4, R4 ;  /* 0x0000000413107825 */ /* 0x002fe400078e0204 */
[----:B------:R-:W2:Y:S01]  /*01f0*/  LDG.E.EL R14, desc[UR4][R14.64] ;  /* 0x000000040e0e7981 */ /* 0x000ea2000c2e1900 */
[----:B----4-:R-:W-:Y:S01]  /*0200*/  HFMA2.MMA R10, -RZ, RZ, 1.625, 0 ;  /* 0x3e800000ff0a7435 */ /* 0x010fe200000001ff */
[----:B------:R-:W0:Y:S02]  /*0210*/  LDC.64 R4, c[0x0][0x240] ;  /* 0x00009000ff047b82 */ /* 0x000e240000000a00 */
[----:B------:R-:W2:Y:S01]  /*0220*/  LDG.E.EL R17, desc[UR4][R16.64] ;  /* 0x0000000410117981 */ /* 0x000ea2000c2e1900 */
[----:B0-----:R-:W-:-:S04]  /*0230*/  IMAD.WIDE R4, R0, 0x4, R4 ;  /* 0x0000000400047825 */ /* 0x001fc800078e0204 */
[----:B------:R-:W-:-:S04]  /*0240*/  FADD R18, R18, 9.9999997473787516356e-06 ;  /* 0x3727c5ac12127421 */ /* 0x000fc80000000000 */
[----:B------:R-:W0:Y:S02]  /*0250*/  MUFU.SQRT R19, R18 ;  /* 0x0000001200137308 */ /* 0x000e240000002000 */
[C---:B0-----:R-:W-:Y:S02]  /*0260*/  FSETP.GT.AND P0, PT, R19.reuse, 8.50705917302346158658e+37, PT ;  /* 0x7e8000001300780b */ /* 0x041fe40003f04000 */
[----:B------:R-:W-:-:S11]  /*0270*/  FSETP.GEU.AND P1, PT, R19, 1.175494350822287508e-38, PT ;  /* 0x008000001300780b */ /* 0x000fd60003f2e000 */
[----:B------:R-:W-:-:S04]  /*0280*/  @P0 FMUL R19, R19, 0.25 ;  /* 0x3e80000013130820 */ /* 0x000fc80000400000 */
[----:B------:R-:W-:-:S06]  /*0290*/  @!P1 FMUL R19, R19, 16777216 ;  /* 0x4b80000013139820 */ /* 0x000fcc0000400000 */
[----:B------:R-:W0:Y:S01]  /*02a0*/  MUFU.RCP R19, R19 ;  /* 0x0000001300137308 */ /* 0x000e220000001000 */
[----:B------:R-:W-:Y:S01]  /*02b0*/  FSEL R10, R10, 1, P0 ;  /* 0x3f8000000a0a7808 */ /* 0x000fe20000000000 */
[--C-:B-----5:R-:W-:Y:S01]  /*02c0*/  FADD R6, R6, R8.reuse ;  /* 0x0000000806067221 */ /* 0x120fe20000000000 */
[----:B------:R-:W-:-:S03]  /*02d0*/  FADD R7, R7, R8 ;  /* 0x0000000807077221 */ /* 0x000fc60000000000 */
[----:B------:R-:W-:Y:S01]  /*02e0*/  @!P1 FMUL R10, R10, 16777216 ;  /* 0x4b8000000a0a9820 */ /* 0x000fe20000400000 */
[C---:B------:R-:W-:Y:S01]  /*02f0*/  FADD R8, -R9.reuse, R6 ;  /* 0x0000000609087221 */ /* 0x040fe20000000100 */
[----:B------:R-:W-:Y:S02]  /*0300*/  FADD R9, -R9, R7 ;  /* 0x0000000709097221 */ /* 0x000fe40000000100 */
[----:B0-----:R-:W-:-:S04]  /*0310*/  FMUL R10, R19, R10 ;  /* 0x0000000a130a7220 */ /* 0x001fc80000400000 */
[-C--:B------:R-:W-:Y:S01]  /*0320*/  FMUL R8, R8, R10.reuse ;  /* 0x0000000a08087220 */ /* 0x080fe20000400000 */
[----:B------:R-:W-:-:S03]  /*0330*/  FMUL R10, R9, R10 ;  /* 0x0000000a090a7220 */ /* 0x000fc60000400000 */
[C-C-:B--2---:R-:W-:Y:S01]  /*0340*/  FFMA R8, R14.reuse, R8, R17.reuse ;  /* 0x000000080e087223 */ /* 0x144fe20000000011 */
[----:B------:R-:W-:-:S04]  /*0350*/  FFMA R10, R14, R10, R17 ;  /* 0x0000000a0e0a7223 */ /* 0x000fc80000000011 */
[----:B------:R-:W-:Y:S02]  /*0360*/  FSETP.GEU.AND P0, PT, R8, RZ, PT ;  /* 0x000000ff0800720b */ /* 0x000fe40003f0e000 */
[----:B------:R-:W-:Y:S02]  /*0370*/  FSETP.GEU.AND P1, PT, R10, RZ, PT ;  /* 0x000000ff0a00720b */ /* 0x000fe40003f2e000 */
[----:B------:R-:W-:Y:S02]  /*0380*/  FSEL R8, R8, RZ, P0 ;  /* 0x000000ff08087208 */ /* 0x000fe40000000000 */
[----:B------:R-:W-:Y:S01]  /*0390*/  FSEL R9, R10, RZ, P1 ;  /* 0x000000ff0a097208 */ /* 0x000fe20000800000 */
[----:B------:R-:W-:Y:S04]  /*03a0*/  STG.E.64 desc[UR4][R2.64], R6 ;  /* 0x0000000602007986 */ /* 0x000fe8000c101b04 */
[----:B------:R-:W-:Y:S01]  /*03b0*/  STG.E.64 desc[UR4][R4.64], R8 ;  /* 0x0000000804007986 */ /* 0x000fe2000c101b04 */
[----:B------:R-:W-:Y:S05]  /*03c0*/  EXIT ;  /* 0x000000000000794d */ /* 0x000fea0003800000 */
.L_x_0:
[----:B------:R-:W-:-:S00]  /*03d0*/  BRA `(.L_x_0) ;  /* 0xfffffffc00fc7947 */ /* 0x000fc0000383ffff */
[----:B------:R-:W-:-:S00]  /*03e0*/  NOP ;  /* 0x0000000000007918 */ /* 0x000fc00000000000 */
        /* <DEDUP_REMOVED lines=9> */
.L_x_1:


//--------------------- .nv.global.init           --------------------------
	.section	.nv.global.init,"aw",@progbits
.nv.global.init:
	.type		_$_str,@object
	.size		_$_str,(_$_str_$_2 - _$_str)
_$_str:
        /*0000*/ 	.byte	0x5f, 0x5f, 0x43, 0x55, 0x44, 0x41, 0x5f, 0x46, 0x54, 0x5a, 0x00
	.type		_$_str_$_2,@object
	.size		_$_str_$_2,(.L_1 - _$_str_$_2)
_$_str_$_2:
        /*000b*/ 	.byte	0x5f, 0x5f, 0x43, 0x55, 0x44, 0x41, 0x5f, 0x50, 0x52, 0x45, 0x43, 0x5f, 0x53, 0x51, 0x52, 0x54
        /*001b*/ 	.byte	0x00
.L_1:


//--------------------- .nv.constant0.triton_poi_fused__native_batch_norm_legit_no_training_convolution_relu_5 --------------------------
	.section	.nv.constant0.triton_poi_fused__native_batch_norm_legit_no_training_convolution_relu_5,"a",@progbits
	.sectionflags	@""
	.align	4
.nv.constant0.triton_poi_fused__native_batch_norm_legit_no_training_convolution_relu_5:
	.zero		588
